	.headerflags	@"EF_CUDA_TEXMODE_UNIFIED EF_CUDA_64BIT_ADDRESS EF_CUDA_SM89 EF_CUDA_VIRTUAL_SM(EF_CUDA_SM89)"
	.elftype	@"ET_EXEC"


//--------------------- .nv.info                  --------------------------
	.section	.nv.info,"",@"SHT_CUDA_INFO"
	.align	4


	//----- nvinfo : EIATTR_REGCOUNT
	.align		4
        /*0000*/ 	.byte	0x04, 0x2f
        /*0002*/ 	.short	(.L_1 - .L_0)
	.align		4
.L_0:
        /*0004*/ 	.word	index@(triton__0d1d2d3d456de7)
        /*0008*/ 	.word	0x00000028


	//----- nvinfo : EIATTR_MAX_STACK_SIZE
	.align		4
.L_1:
        /*000c*/ 	.byte	0x04, 0x23
        /*000e*/ 	.short	(.L_3 - .L_2)
	.align		4
.L_2:
        /*0010*/ 	.word	index@(triton__0d1d2d3d456de7)
        /*0014*/ 	.word	0x00000000


	//----- nvinfo : EIATTR_MIN_STACK_SIZE
	.align		4
.L_3:
        /*0018*/ 	.byte	0x04, 0x12
        /*001a*/ 	.short	(.L_5 - .L_4)
	.align		4
.L_4:
        /*001c*/ 	.word	index@(triton__0d1d2d3d456de7)
        /*0020*/ 	.word	0x00000000


	//----- nvinfo : EIATTR_FRAME_SIZE
	.align		4
.L_5:
        /*0024*/ 	.byte	0x04, 0x11
        /*0026*/ 	.short	(.L_7 - .L_6)
	.align		4
.L_6:
        /*0028*/ 	.word	index@(triton__0d1d2d3d456de7)
        /*002c*/ 	.word	0x00000000
.L_7:


//--------------------- .nv.info.triton__0d1d2d3d456de7 --------------------------
	.section	.nv.info.triton__0d1d2d3d456de7,"",@"SHT_CUDA_INFO"
	.align	4


	//----- nvinfo : EIATTR_CUDA_API_VERSION
	.align		4
        /*0000*/ 	.byte	0x04, 0x37
        /*0002*/ 	.short	(.L_9 - .L_8)
.L_8:
        /*0004*/ 	.word	0x0000007b


	//----- nvinfo : EIATTR_PARAM_CBANK
	.align		4
.L_9:
        /*0008*/ 	.byte	0x04, 0x0a
        /*000a*/ 	.short	(.L_11 - .L_10)
	.align		4
.L_10:
        /*000c*/ 	.word	index@(.nv.constant0.triton__0d1d2d3d456de7)
        /*0010*/ 	.short	0x0160
        /*0012*/ 	.short	0x0030


	//----- nvinfo : EIATTR_CBANK_PARAM_SIZE
	.align		4
.L_11:
        /*0014*/ 	.byte	0x03, 0x19
        /*0016*/ 	.short	0x0030


	//----- nvinfo : EIATTR_KPARAM_INFO
	.align		4
        /*0018*/ 	.byte	0x04, 0x17
        /*001a*/ 	.short	(.L_13 - .L_12)
.L_12:
        /*001c*/ 	.word	0x00000000
        /*0020*/ 	.short	0x0007
        /*0022*/ 	.short	0x002c
        /*0024*/ 	.byte	0x00, 0xf0, 0x11, 0x00


	//----- nvinfo : EIATTR_KPARAM_INFO
	.align		4
.L_13:
        /*0028*/ 	.byte	0x04, 0x17
        /*002a*/ 	.short	(.L_15 - .L_14)
.L_14:
        /*002c*/ 	.word	0x00000000
        /*0030*/ 	.short	0x0006
        /*0032*/ 	.short	0x0028
        /*0034*/ 	.byte	0x00, 0xf0, 0x11, 0x00


	//----- nvinfo : EIATTR_KPARAM_INFO
	.align		4
.L_15:
        /*0038*/ 	.byte	0x04, 0x17
        /*003a*/ 	.short	(.L_17 - .L_16)
.L_16:
        /*003c*/ 	.word	0x00000000
        /*0040*/ 	.short	0x0005
        /*0042*/ 	.short	0x0024
        /*0044*/ 	.byte	0x00, 0xf0, 0x11, 0x00


	//----- nvinfo : EIATTR_KPARAM_INFO
	.align		4
.L_17:
        /*0048*/ 	.byte	0x04, 0x17
        /*004a*/ 	.short	(.L_19 - .L_18)
.L_18:
        /*004c*/ 	.word	0x00000000
        /*0050*/ 	.short	0x0004
        /*0052*/ 	.short	0x0020
        /*0054*/ 	.byte	0x00, 0xf0, 0x11, 0x00


	//----- nvinfo : EIATTR_KPARAM_INFO
	.align		4
.L_19:
        /*0058*/ 	.byte	0x04, 0x17
        /*005a*/ 	.short	(.L_21 - .L_20)
.L_20:
        /*005c*/ 	.word	0x00000000
        /*0060*/ 	.short	0x0003
        /*0062*/ 	.short	0x0018
        /*0064*/ 	.byte	0x00, 0xf0, 0x21, 0x00


	//----- nvinfo : EIATTR_KPARAM_INFO
	.align		4
.L_21:
        /*0068*/ 	.byte	0x04, 0x17
        /*006a*/ 	.short	(.L_23 - .L_22)
.L_22:
        /*006c*/ 	.word	0x00000000
        /*0070*/ 	.short	0x0002
        /*0072*/ 	.short	0x0010
        /*0074*/ 	.byte	0x00, 0xf0, 0x21, 0x00


	//----- nvinfo : EIATTR_KPARAM_INFO
	.align		4
.L_23:
        /*0078*/ 	.byte	0x04, 0x17
        /*007a*/ 	.short	(.L_25 - .L_24)
.L_24:
        /*007c*/ 	.word	0x00000000
        /*0080*/ 	.short	0x0001
        /*0082*/ 	.short	0x0008
        /*0084*/ 	.byte	0x00, 0xf0, 0x21, 0x00


	//----- nvinfo : EIATTR_KPARAM_INFO
	.align		4
.L_25:
        /*0088*/ 	.byte	0x04, 0x17
        /*008a*/ 	.short	(.L_27 - .L_26)
.L_26:
        /*008c*/ 	.word	0x00000000
        /*0090*/ 	.short	0x0000
        /*0092*/ 	.short	0x0000
        /*0094*/ 	.byte	0x00, 0xf0, 0x21, 0x00


	//----- nvinfo : EIATTR_MAXREG_COUNT
	.align		4
.L_27:
        /*0098*/ 	.byte	0x03, 0x1b
        /*009a*/ 	.short	0x00ff


	//----- nvinfo : EIATTR_EXIT_INSTR_OFFSETS
	.align		4
        /*009c*/ 	.byte	0x04, 0x1c
        /*009e*/ 	.short	(.L_29 - .L_28)


	//   ....[0]....
.L_28:
        /*00a0*/ 	.word	0x00000ee0


	//   ....[1]....
        /*00a4*/ 	.word	0x00000f10


	//----- nvinfo : EIATTR_CTAIDZ_USED
	.align		4
.L_29:
        /*00a8*/ 	.byte	0x01, 0x04
	.zero		2


	//----- nvinfo : EIATTR_MAX_THREADS
	.align		4
        /*00ac*/ 	.byte	0x04, 0x05
        /*00ae*/ 	.short	(.L_31 - .L_30)
.L_30:
        /*00b0*/ 	.word	0x00000080
        /*00b4*/ 	.word	0x00000001
        /*00b8*/ 	.word	0x00000001
.L_31:


//--------------------- .nv.rel.action            --------------------------
	.section	.nv.rel.action,"",@"SHT_CUDA_RELOCINFO"
	.align	8
	.sectionentsize	8
        /*0000*/ 	.byte	0x73, 0x00, 0x00, 0x00, 0x00, 0x00, 0x00, 0x00, 0x00, 0x00, 0x00, 0x11, 0x25, 0x00, 0x05, 0x36


//--------------------- .nv.constant0.triton__0d1d2d3d456de7 --------------------------
	.section	.nv.constant0.triton__0d1d2d3d456de7,"a",@progbits
	.align	4
.nv.constant0.triton__0d1d2d3d456de7:
	.zero		400


//--------------------- .text.triton__0d1d2d3d456de7 --------------------------
	.section	.text.triton__0d1d2d3d456de7,"ax",@progbits
	.sectionflags	@"SHF_BARRIERS=1"
	.sectioninfo	@"SHI_REGISTERS=40"
	.align	128
        .global         triton__0d1d2d3d456de7
        .type           triton__0d1d2d3d456de7,@function
        .size           triton__0d1d2d3d456de7,(.L_x_1 - triton__0d1d2d3d456de7)
        .other          triton__0d1d2d3d456de7,@"STO_CUDA_ENTRY STV_DEFAULT"
triton__0d1d2d3d456de7:
.text.triton__0d1d2d3d456de7:
[----:B------:R-:W-:-:S02]  /*0000*/  IMAD.MOV.U32 R1, RZ, RZ, c[0x0][0x28] ;  /* 0x00000a00ff017624 */ /* 0x000fc400078e00ff */
[----:B------:R-:W0:Y:S01]  /*0010*/  S2R R2, SR_CTAID.Z ;  /* 0x0000000000027919 */ /* 0x000e220000002700 */
[----:B------:R-:W1:Y:S01]  /*0020*/  S2UR UR4, SR_CTAID.Y ;  /* 0x00000000000479c3 */ /* 0x000e620000002600 */
[----:B------:R-:W-:Y:S01]  /*0030*/  IMAD.MOV.U32 R32, RZ, RZ, 0x2 ;  /* 0x00000002ff207424 */ /* 0x000fe200078e00ff */
[----:B------:R-:W-:Y:S01]  /*0040*/  CS2R R6, SRZ ;  /* 0x0000000000067805 */ /* 0x000fe2000001ff00 */
[----:B------:R-:W2:Y:S01]  /*0050*/  S2R R12, SR_TID.X ;  /* 0x00000000000c7919 */ /* 0x000ea20000002100 */
[----:B------:R-:W-:-:S03]  /*0060*/  ULDC.64 UR6, c[0x0][0x118] ;  /* 0x0000460000067ab9 */ /* 0x000fc60000000a00 */
[----:B------:R-:W3:Y:S01]  /*0070*/  S2R R26, SR_CTAID.X ;  /* 0x00000000001a7919 */ /* 0x000ee20000002500 */
[----:B0-----:R-:W-:Y:S02]  /*0080*/  IADD3 R2, R2, 0x1, RZ ;  /* 0x0000000102027810 */ /* 0x001fe40007ffe0ff */
[--C-:B--2---:R-:W-:Y:S01]  /*0090*/  SHF.R.U32.HI R10, RZ, 0x5, R12.reuse ;  /* 0x00000005ff0a7819 */ /* 0x104fe2000001160c */
[----:B------:R-:W-:Y:S01]  /*00a0*/  IMAD.SHL.U32 R0, R12, 0x8, RZ ;  /* 0x000000080c007824 */ /* 0x000fe200078e00ff */
[----:B------:R-:W-:Y:S01]  /*00b0*/  SHF.R.U32.HI R3, RZ, 0x2, R12 ;  /* 0x00000002ff037819 */ /* 0x000fe2000001160c */
[----:B-1----:R-:W-:Y:S01]  /*00c0*/  IMAD R31, R2, UR4, RZ ;  /* 0x00000004021f7c24 */ /* 0x002fe2000f8e02ff */
[----:B------:R-:W-:Y:S01]  /*00d0*/  SGXT.U32 R10, R10, 0x2 ;  /* 0x000000020a0a781a */ /* 0x000fe20000000000 */
[----:B---3--:R-:W-:Y:S01]  /*00e0*/  IMAD.SHL.U32 R26, R26, 0x20, RZ ;  /* 0x000000201a1a7824 */ /* 0x008fe200078e00ff */
[----:B------:R-:W-:Y:S01]  /*00f0*/  SGXT.U32 R2, R3, 0x3 ;  /* 0x000000030302781a */ /* 0x000fe20000000000 */
[----:B------:R-:W-:Y:S01]  /*0100*/  IMAD.SHL.U32 R31, R31, 0x20, RZ ;  /* 0x000000201f1f7824 */ /* 0x000fe200078e00ff */
[----:B------:R-:W-:Y:S01]  /*0110*/  LOP3.LUT R0, R0, 0x18, RZ, 0xc0, !PT ;  /* 0x0000001800007812 */ /* 0x000fe200078ec0ff */
[----:B------:R-:W-:Y:S01]  /*0120*/  IMAD.SHL.U32 R3, R10, 0x8, RZ ;  /* 0x000000080a037824 */ /* 0x000fe200078e00ff */
[----:B------:R-:W-:-:S02]  /*0130*/  ULDC.64 UR4, c[0x0][0x180] ;  /* 0x0000600000047ab9 */ /* 0x000fc40000000a00 */
[----:B------:R-:W-:Y:S02]  /*0140*/  LOP3.LUT R4, R31, R0, RZ, 0xfc, !PT ;  /* 0x000000001f047212 */ /* 0x000fe400078efcff */
[----:B------:R-:W-:Y:S02]  /*0150*/  LOP3.LUT R11, R3, R2, RZ, 0xfc, !PT ;  /* 0x00000002030b7212 */ /* 0x000fe400078efcff */
[----:B------:R-:W-:Y:S02]  /*0160*/  ISETP.GE.AND P0, PT, R4, 0x6e00, PT ;  /* 0x00006e000400780c */ /* 0x000fe40003f06270 */
[----:B------:R-:W-:-:S04]  /*0170*/  LOP3.LUT R3, R26, R11, RZ, 0xfc, !PT ;  /* 0x0000000b1a037212 */ /* 0x000fc800078efcff */
[C---:B------:R-:W-:Y:S01]  /*0180*/  ISETP.LT.AND P0, PT, R3.reuse, c[0x0][0x18c], !P0 ;  /* 0x0000630003007a0c */ /* 0x040fe20004701270 */
[----:B------:R-:W-:Y:S02]  /*0190*/  IMAD R9, R3, 0x6e00, R4 ;  /* 0x00006e0003097824 */ /* 0x000fe400078e0204 */
[----:B------:R-:W-:Y:S02]  /*01a0*/  CS2R R4, SRZ ;  /* 0x0000000000047805 */ /* 0x000fe4000001ff00 */
[----:B------:R-:W-:-:S08]  /*01b0*/  IMAD.WIDE R8, R9, R32, c[0x0][0x160] ;  /* 0x0000580009087625 */ /* 0x000fd000078e0220 */
[----:B------:R-:W2:Y:S01]  /*01c0*/  @P0 LDG.E.EL.128 R4, [R8.64] ;  /* 0x0000000608040981 */ /* 0x000ea2000c2e1d00 */
[C---:B------:R-:W-:Y:S01]  /*01d0*/  LOP3.LUT R15, R31.reuse, R10, RZ, 0xfc, !PT ;  /* 0x0000000a1f0f7212 */ /* 0x040fe200078efcff */
[----:B------:R-:W-:Y:S01]  /*01e0*/  IMAD R11, R0, 0x21, R11 ;  /* 0x00000021000b7824 */ /* 0x000fe200078e020b */
[----:B------:R-:W-:Y:S02]  /*01f0*/  LOP3.LUT R3, R31, 0x4, R10, 0xfe, !PT ;  /* 0x000000041f037812 */ /* 0x000fe400078efe0a */
[----:B------:R-:W-:Y:S01]  /*0200*/  LOP3.LUT R26, R26, 0x1f, R12, 0xf8, !PT ;  /* 0x0000001f1a1a7812 */ /* 0x000fe200078ef80c */
[----:B------:R-:W-:Y:S01]  /*0210*/  IMAD.HI R0, R15, 0x66666667, RZ ;  /* 0x666666670f007827 */ /* 0x000fe200078e02ff */
[----:B------:R-:W-:Y:S02]  /*0220*/  ISETP.GE.AND P2, PT, R3, 0x6e00, PT ;  /* 0x00006e000300780c */ /* 0x000fe40003f46270 */
[----:B------:R-:W-:Y:S01]  /*0230*/  ISETP.GE.AND P1, PT, R15, 0x6e00, PT ;  /* 0x00006e000f00780c */ /* 0x000fe20003f26270 */
[----:B------:R-:W-:Y:S01]  /*0240*/  IMAD.HI R2, R3, 0x66666667, RZ ;  /* 0x6666666703027827 */ /* 0x000fe200078e02ff */
[----:B------:R-:W-:-:S03]  /*0250*/  ISETP.GE.AND P0, PT, R26, c[0x0][0x18c], PT ;  /* 0x000063001a007a0c */ /* 0x000fc60003f06270 */
[----:B------:R-:W-:Y:S01]  /*0260*/  IMAD.SHL.U32 R17, R11, 0x2, RZ ;  /* 0x000000020b117824 */ /* 0x000fe200078e00ff */
[----:B------:R-:W-:Y:S02]  /*0270*/  SHF.R.U32.HI R11, RZ, 0x1f, R0 ;  /* 0x0000001fff0b7819 */ /* 0x000fe40000011600 */
[----:B------:R-:W-:Y:S02]  /*0280*/  SHF.R.U32.HI R13, RZ, 0x1f, R2 ;  /* 0x0000001fff0d7819 */ /* 0x000fe40000011602 */
[----:B------:R-:W-:Y:S02]  /*0290*/  LEA.HI.SX32 R0, R0, R11, 0x17 ;  /* 0x0000000b00007211 */ /* 0x000fe400078fbaff */
[----:B------:R-:W-:Y:S01]  /*02a0*/  LEA.HI.SX32 R2, R2, R13, 0x17 ;  /* 0x0000000d02027211 */ /* 0x000fe200078fbaff */
[----:B------:R-:W-:Y:S01]  /*02b0*/  UIMAD UR4, UR5, UR4, URZ ;  /* 0x00000004050472a4 */ /* 0x000fe2000f8e023f */
[----:B------:R-:W-:Y:S02]  /*02c0*/  PRMT R11, RZ, 0x7610, R11 ;  /* 0x00007610ff0b7816 */ /* 0x000fe4000000000b */
[----:B------:R-:W-:-:S02]  /*02d0*/  ISETP.LT.AND P6, PT, R3, 0x6e00, !P0 ;  /* 0x00006e000300780c */ /* 0x000fc400047c1270 */
[----:B------:R-:W-:Y:S02]  /*02e0*/  PRMT R13, RZ, 0x7610, R13 ;  /* 0x00007610ff0d7816 */ /* 0x000fe4000000000d */
[----:B------:R-:W-:Y:S01]  /*02f0*/  ISETP.LT.AND P3, PT, R15, 0x6e00, !P0 ;  /* 0x00006e000f00780c */ /* 0x000fe20004761270 */
[----:B------:R-:W-:Y:S01]  /*0300*/  IMAD.MOV.U32 R27, RZ, RZ, 0x2 ;  /* 0x00000002ff1b7424 */ /* 0x000fe200078e00ff */
[C-C-:B------:R-:W-:Y:S02]  /*0310*/  LOP3.LUT R37, R31.reuse, 0xc, R10.reuse, 0xfe, !PT ;  /* 0x0000000c1f257812 */ /* 0x140fe400078efe0a */
[----:B------:R-:W-:Y:S02]  /*0320*/  P2R R18, PR, RZ, 0x40 ;  /* 0x00000040ff127803 */ /* 0x000fe40000000000 */
[C-C-:B------:R-:W-:Y:S02]  /*0330*/  LOP3.LUT R29, R31.reuse, 0x18, R10.reuse, 0xfe, !PT ;  /* 0x000000181f1d7812 */ /* 0x140fe400078efe0a */
[----:B------:R-:W-:-:S02]  /*0340*/  LOP3.LUT R33, R31, 0x14, R10, 0xfe, !PT ;  /* 0x000000141f217812 */ /* 0x000fc400078efe0a */
[----:B------:R-:W-:Y:S01]  /*0350*/  PRMT R19, RZ, 0x7610, R19 ;  /* 0x00007610ff137816 */ /* 0x000fe20000000013 */
[----:B------:R-:W-:Y:S01]  /*0360*/  IMAD.HI R21, R29, 0x66666667, RZ ;  /* 0x666666671d157827 */ /* 0x000fe200078e02ff */
[----:B------:R-:W-:-:S04]  /*0370*/  LOP3.LUT R35, R31, 0x10, R10, 0xfe, !PT ;  /* 0x000000101f237812 */ /* 0x000fc800078efe0a */
[----:B------:R-:W-:Y:S02]  /*0380*/  SHF.R.U32.HI R22, RZ, 0x1f, R21 ;  /* 0x0000001fff167819 */ /* 0x000fe40000011615 */
[----:B------:R-:W-:Y:S02]  /*0390*/  ISETP.GE.AND P4, PT, R29, 0x6e00, PT ;  /* 0x00006e001d00780c */ /* 0x000fe40003f86270 */
[----:B------:R-:W-:Y:S02]  /*03a0*/  LEA.HI.SX32 R24, R21, R22, 0x17 ;  /* 0x0000001615187211 */ /* 0x000fe400078fbaff */
[----:B------:R-:W-:-:S03]  /*03b0*/  PRMT R23, RZ, 0x7610, R23 ;  /* 0x00007610ff177816 */ /* 0x000fc60000000017 */
[----:B------:R-:W-:-:S04]  /*03c0*/  IMAD R25, R24, -0x500, R29 ;  /* 0xfffffb0018197824 */ /* 0x000fc800078e021d */
[----:B------:R-:W-:Y:S01]  /*03d0*/  IMAD.WIDE R24, R25, R32, c[0x0][0x168] ;  /* 0x00005a0019187625 */ /* 0x000fe200078e0220 */
[----:B------:R-:W-:Y:S02]  /*03e0*/  PRMT R21, RZ, 0x7610, R21 ;  /* 0x00007610ff157816 */ /* 0x000fe40000000015 */
[----:B------:R-:W-:Y:S02]  /*03f0*/  PRMT R22, RZ, 0x7610, R22 ;  /* 0x00007610ff167816 */ /* 0x000fe40000000016 */
[----:B------:R-:W-:Y:S01]  /*0400*/  PRMT R30, RZ, 0x7610, R30 ;  /* 0x00007610ff1e7816 */ /* 0x000fe2000000001e */
[----:B------:R-:W-:Y:S01]  /*0410*/  IMAD R36, R33, UR4, R26 ;  /* 0x0000000421247c24 */ /* 0x000fe2000f8e021a */
[----:B--2---:R0:W-:Y:S01]  /*0420*/  STS.U16 [R17+0x84], R5 ;  /* 0x0000840511007388 */ /* 0x0041e20000000400 */
[----:B------:R-:W-:Y:S02]  /*0430*/  SHF.R.U32.HI R9, RZ, 0x10, R5 ;  /* 0x00000010ff097819 */ /* 0x000fe40000011605 */
[----:B------:R-:W-:Y:S01]  /*0440*/  SHF.R.U32.HI R8, RZ, 0x10, R4 ;  /* 0x00000010ff087819 */ /* 0x000fe20000011604 */
[----:B------:R1:W-:Y:S01]  /*0450*/  STS.U16 [R17+0x18c], R7 ;  /* 0x00018c0711007388 */ /* 0x0003e20000000400 */
[----:B------:R-:W-:-:S02]  /*0460*/  SHF.R.U32.HI R16, RZ, 0x10, R7 ;  /* 0x00000010ff107819 */ /* 0x000fc40000011607 */
[----:B------:R-:W-:Y:S01]  /*0470*/  SHF.R.U32.HI R14, RZ, 0x10, R6 ;  /* 0x00000010ff0e7819 */ /* 0x000fe20000011606 */
[----:B------:R2:W-:Y:S01]  /*0480*/  STS.U16 [R17+0x108], R6 ;  /* 0x0001080611007388 */ /* 0x0005e20000000400 */
[----:B0-----:R-:W-:Y:S01]  /*0490*/  IMAD R5, R0, -0x500, R15 ;  /* 0xfffffb0000057824 */ /* 0x001fe200078e020f */
[----:B------:R-:W-:Y:S02]  /*04a0*/  LOP3.LUT R0, R31, 0x8, R10, 0xfe, !PT ;  /* 0x000000081f007812 */ /* 0x000fe400078efe0a */
[----:B------:R0:W-:Y:S01]  /*04b0*/  STS.U16 [R17+0x42], R8 ;  /* 0x0000420811007388 */ /* 0x0001e20000000400 */
[----:B-1----:R-:W-:-:S03]  /*04c0*/  IMAD R7, R2, -0x500, R3 ;  /* 0xfffffb0002077824 */ /* 0x002fc600078e0203 */
[----:B------:R1:W-:Y:S01]  /*04d0*/  STS.U16 [R17], R4 ;  /* 0x0000000411007388 */ /* 0x0003e20000000400 */
[----:B--2---:R-:W-:-:S03]  /*04e0*/  IMAD.WIDE R6, R7, R32, c[0x0][0x168] ;  /* 0x00005a0007067625 */ /* 0x004fc600078e0220 */
[----:B------:R-:W-:Y:S01]  /*04f0*/  STS.U16 [R17+0xc6], R9 ;  /* 0x0000c60911007388 */ /* 0x000fe20000000400 */
[----:B0-----:R-:W-:-:S03]  /*0500*/  IMAD.HI R8, R0, 0x66666667, RZ ;  /* 0x6666666700087827 */ /* 0x001fc600078e02ff */
[----:B------:R-:W-:Y:S01]  /*0510*/  STS.U16 [R17+0x14a], R14 ;  /* 0x00014a0e11007388 */ /* 0x000fe20000000400 */
[----:B-1----:R-:W-:-:S03]  /*0520*/  IMAD.WIDE R4, R5, R32, c[0x0][0x168] ;  /* 0x00005a0005047625 */ /* 0x002fc600078e0220 */
[----:B------:R-:W-:Y:S04]  /*0530*/  STS.U16 [R17+0x1ce], R16 ;  /* 0x0001ce1011007388 */ /* 0x000fe80000000400 */
[----:B------:R-:W-:Y:S06]  /*0540*/  BAR.SYNC 0x0 ;  /* 0x0000000000007b1d */ /* 0x000fec0000000000 */
[--C-:B------:R-:W-:Y:S01]  /*0550*/  IMAD R16, R3, UR4, R26.reuse ;  /* 0x0000000403107c24 */ /* 0x100fe2000f8e021a */
[----:B------:R0:W2:Y:S01]  /*0560*/  @!P2 LDG.E.EL.U16 R11, [R6.64] ;  /* 0x00000006060ba981 */ /* 0x0000a2000c2e1500 */
[----:B------:R-:W-:Y:S01]  /*0570*/  IMAD R14, R15, UR4, R26 ;  /* 0x000000040f0e7c24 */ /* 0x000fe2000f8e021a */
[----:B------:R-:W-:-:S02]  /*0580*/  PRMT R17, RZ, 0x7610, R17 ;  /* 0x00007610ff117816 */ /* 0x000fc40000000011 */
[----:B------:R1:W3:Y:S01]  /*0590*/  @!P1 LDG.E.EL.U16 R13, [R4.64] ;  /* 0x00000006040d9981 */ /* 0x0002e2000c2e1500 */
[----:B------:R-:W-:Y:S01]  /*05a0*/  PRMT R15, RZ, 0x7610, R15 ;  /* 0x00007610ff0f7816 */ /* 0x000fe2000000000f */
[-C--:B------:R-:W-:Y:S01]  /*05b0*/  IMAD.WIDE R2, R14, R27.reuse, c[0x0][0x170] ;  /* 0x00005c000e027625 */ /* 0x080fe200078e021b */
[----:B------:R-:W-:Y:S01]  /*05c0*/  LOP3.LUT R31, R31, 0x1c, R10, 0xfe, !PT ;  /* 0x0000001c1f1f7812 */ /* 0x000fe200078efe0a */
[----:B------:R4:W5:Y:S01]  /*05d0*/  @!P4 LDG.E.EL.U16 R23, [R24.64] ;  /* 0x000000061817c981 */ /* 0x000962000c2e1500 */
[----:B0-----:R-:W-:Y:S02]  /*05e0*/  SHF.R.U32.HI R7, RZ, 0x1f, R8 ;  /* 0x0000001fff077819 */ /* 0x001fe40000011608 */
[----:B------:R-:W-:Y:S01]  /*05f0*/  P2R R6, PR, RZ, 0x8 ;  /* 0x00000008ff067803 */ /* 0x000fe20000000000 */
[----:B------:R0:W3:Y:S01]  /*0600*/  @P3 LDG.E.EL.U16 R15, [R2.64] ;  /* 0x00000006020f3981 */ /* 0x0000e2000c2e1500 */
[----:B-1----:R-:W-:Y:S01]  /*0610*/  IMAD.WIDE R4, R16, R27, c[0x0][0x170] ;  /* 0x00005c0010047625 */ /* 0x002fe200078e021b */
[----:B------:R-:W-:-:S02]  /*0620*/  LEA.HI.SX32 R7, R8, R7, 0x17 ;  /* 0x0000000708077211 */ /* 0x000fc400078fbaff */
[----:B------:R-:W-:Y:S02]  /*0630*/  ISETP.GE.AND P1, PT, R0, 0x6e00, PT ;  /* 0x00006e000000780c */ /* 0x000fe40003f26270 */
[----:B------:R1:W3:Y:S01]  /*0640*/  @P6 LDG.E.EL.U16 R17, [R4.64] ;  /* 0x0000000604116981 */ /* 0x0002e2000c2e1500 */
[----:B------:R-:W-:Y:S01]  /*0650*/  ISETP.NE.AND P6, PT, R6, RZ, PT ;  /* 0x000000ff0600720c */ /* 0x000fe20003fc5270 */
[----:B------:R-:W-:-:S04]  /*0660*/  IMAD.HI R6, R37, 0x66666667, RZ ;  /* 0x6666666725067827 */ /* 0x000fc800078e02ff */
[----:B0-----:R-:W-:-:S04]  /*0670*/  IMAD R3, R7, -0x500, R0 ;  /* 0xfffffb0007037824 */ /* 0x001fc800078e0200 */
[----:B------:R-:W-:Y:S01]  /*0680*/  IMAD.WIDE R2, R3, R32, c[0x0][0x168] ;  /* 0x00005a0003027625 */ /* 0x000fe200078e0220 */
[----:B-1----:R-:W-:-:S03]  /*0690*/  SHF.R.U32.HI R5, RZ, 0x1f, R6 ;  /* 0x0000001fff057819 */ /* 0x002fc60000011606 */
[----:B------:R-:W-:Y:S01]  /*06a0*/  IMAD.HI R9, R33, 0x66666667, RZ ;  /* 0x6666666721097827 */ /* 0x000fe200078e02ff */
[----:B------:R-:W-:Y:S01]  /*06b0*/  LEA.HI.SX32 R4, R6, R5, 0x17 ;  /* 0x0000000506047211 */ /* 0x000fe200078fbaff */
[----:B------:R0:W5:Y:S01]  /*06c0*/  @!P1 LDG.E.EL.U16 R19, [R2.64] ;  /* 0x0000000602139981 */ /* 0x000162000c2e1500 */
[----:B------:R-:W-:Y:S01]  /*06d0*/  ISETP.GE.AND P1, PT, R37, 0x6e00, PT ;  /* 0x00006e002500780c */ /* 0x000fe20003f26270 */
[----:B------:R-:W-:Y:S01]  /*06e0*/  IMAD.HI R8, R35, 0x66666667, RZ ;  /* 0x6666666723087827 */ /* 0x000fe200078e02ff */
[----:B------:R-:W-:-:S03]  /*06f0*/  SHF.R.U32.HI R20, RZ, 0x1f, R9 ;  /* 0x0000001fff147819 */ /* 0x000fc60000011609 */
[----:B------:R-:W-:Y:S01]  /*0700*/  IMAD.HI R28, R31, 0x66666667, RZ ;  /* 0x666666671f1c7827 */ /* 0x000fe200078e02ff */
[----:B------:R-:W-:-:S03]  /*0710*/  SHF.R.U32.HI R7, RZ, 0x1f, R8 ;  /* 0x0000001fff077819 */ /* 0x000fc60000011608 */
[----:B------:R-:W-:Y:S01]  /*0720*/  IMAD R5, R4, -0x500, R37 ;  /* 0xfffffb0004057824 */ /* 0x000fe200078e0225 */
[----:B------:R-:W-:Y:S02]  /*0730*/  LEA.HI.SX32 R6, R9, R20, 0x17 ;  /* 0x0000001409067211 */ /* 0x000fe400078fbaff */
[----:B------:R-:W-:Y:S01]  /*0740*/  PRMT R20, RZ, 0x7610, R20 ;  /* 0x00007610ff147816 */ /* 0x000fe20000000014 */
[----:B------:R-:W-:Y:S01]  /*0750*/  IMAD.WIDE R4, R5, R32, c[0x0][0x168] ;  /* 0x00005a0005047625 */ /* 0x000fe200078e0220 */
[----:B0-----:R-:W-:Y:S02]  /*0760*/  SHF.R.U32.HI R3, RZ, 0x1f, R28 ;  /* 0x0000001fff037819 */ /* 0x001fe4000001161c */
[----:B------:R-:W-:Y:S02]  /*0770*/  LEA.HI.SX32 R8, R8, R7, 0x17 ;  /* 0x0000000708087211 */ /* 0x000fe400078fbaff */
[----:B------:R-:W-:Y:S01]  /*0780*/  ISETP.GE.AND P2, PT, R35, 0x6e00, PT ;  /* 0x00006e002300780c */ /* 0x000fe20003f46270 */
[----:B------:R0:W5:Y:S01]  /*0790*/  @!P1 LDG.E.EL.U16 R20, [R4.64] ;  /* 0x0000000604149981 */ /* 0x000162000c2e1500 */
[----:B------:R-:W-:-:S02]  /*07a0*/  ISETP.GE.AND P3, PT, R33, 0x6e00, PT ;  /* 0x00006e002100780c */ /* 0x000fc40003f66270 */
[----:B------:R-:W-:Y:S01]  /*07b0*/  LEA.HI.SX32 R2, R28, R3, 0x17 ;  /* 0x000000031c027211 */ /* 0x000fe200078fbaff */
[----:B------:R-:W-:Y:S01]  /*07c0*/  IMAD R7, R8, -0x500, R35 ;  /* 0xfffffb0008077824 */ /* 0x000fe200078e0223 */
[----:B------:R-:W-:Y:S01]  /*07d0*/  ISETP.GE.AND P1, PT, R31, 0x6e00, PT ;  /* 0x00006e001f00780c */ /* 0x000fe20003f26270 */
[----:B------:R-:W-:Y:S01]  /*07e0*/  IMAD R9, R6, -0x500, R33 ;  /* 0xfffffb0006097824 */ /* 0x000fe200078e0221 */
[----:B------:R-:W-:Y:S01]  /*07f0*/  ISETP.LT.AND P5, PT, R0, 0x6e00, !P0 ;  /* 0x00006e000000780c */ /* 0x000fe200047a1270 */
[----:B------:R-:W-:Y:S01]  /*0800*/  IMAD R34, R2, -0x500, R31 ;  /* 0xfffffb0002227824 */ /* 0x000fe200078e021f */
[----:B------:R-:W-:Y:S01]  /*0810*/  ISETP.LT.AND P4, PT, R37, 0x6e00, !P0 ;  /* 0x00006e002500780c */ /* 0x000fe20004781270 */
[----:B------:R-:W-:Y:S01]  /*0820*/  IMAD.WIDE R6, R7, R32, c[0x0][0x168] ;  /* 0x00005a0007067625 */ /* 0x000fe200078e0220 */
[----:B------:R-:W-:-:S03]  /*0830*/  PRMT R28, RZ, 0x7610, R28 ;  /* 0x00007610ff1c7816 */ /* 0x000fc6000000001c */
[-C--:B------:R-:W-:Y:S01]  /*0840*/  IMAD.WIDE R8, R9, R32.reuse, c[0x0][0x168] ;  /* 0x00005a0009087625 */ /* 0x080fe200078e0220 */
[----:B------:R1:W5:Y:S03]  /*0850*/  @!P2 LDG.E.EL.U16 R21, [R6.64] ;  /* 0x000000060615a981 */ /* 0x000366000c2e1500 */
[----:B0-----:R-:W-:Y:S01]  /*0860*/  IMAD.WIDE R4, R34, R32, c[0x0][0x168] ;  /* 0x00005a0022047625 */ /* 0x001fe200078e0220 */
[----:B------:R0:W5:Y:S01]  /*0870*/  @!P3 LDG.E.EL.U16 R22, [R8.64] ;  /* 0x000000060816b981 */ /* 0x000162000c2e1500 */
[----:B------:R-:W-:Y:S02]  /*0880*/  ISETP.LT.AND P3, PT, R35, 0x6e00, !P0 ;  /* 0x00006e002300780c */ /* 0x000fe40004761270 */
[--C-:B------:R-:W-:Y:S02]  /*0890*/  IMAD R0, R0, UR4, R26.reuse ;  /* 0x0000000400007c24 */ /* 0x100fe4000f8e021a */
[----:B------:R-:W-:Y:S01]  /*08a0*/  IMAD R2, R37, UR4, R26 ;  /* 0x0000000425027c24 */ /* 0x000fe2000f8e021a */
[----:B------:R-:W-:Y:S01]  /*08b0*/  ISETP.LT.AND P2, PT, R33, 0x6e00, !P0 ;  /* 0x00006e002100780c */ /* 0x000fe20004741270 */
[-C--:B-1----:R-:W-:Y:S01]  /*08c0*/  IMAD.WIDE R6, R0, R27.reuse, c[0x0][0x170] ;  /* 0x00005c0000067625 */ /* 0x082fe200078e021b */
[----:B------:R-:W-:Y:S01]  /*08d0*/  PRMT R3, RZ, 0x7610, R3 ;  /* 0x00007610ff037816 */ /* 0x000fe20000000003 */
[----:B------:R1:W5:Y:S01]  /*08e0*/  @!P1 LDG.E.EL.U16 R28, [R4.64] ;  /* 0x00000006041c9981 */ /* 0x000362000c2e1500 */
[----:B------:R-:W-:Y:S01]  /*08f0*/  ISETP.LT.AND P1, PT, R29, 0x6e00, !P0 ;  /* 0x00006e001d00780c */ /* 0x000fe20004721270 */
[----:B0-----:R-:W-:Y:S01]  /*0900*/  IMAD.WIDE R8, R2, R27, c[0x0][0x170] ;  /* 0x00005c0002087625 */ /* 0x001fe200078e021b */
[----:B------:R-:W-:-:S02]  /*0910*/  ISETP.LT.AND P0, PT, R31, 0x6e00, !P0 ;  /* 0x00006e001f00780c */ /* 0x000fc40004701270 */
[----:B------:R0:W5:Y:S01]  /*0920*/  @P5 LDG.E.EL.U16 R3, [R6.64] ;  /* 0x0000000606035981 */ /* 0x000162000c2e1500 */
[----:B------:R-:W-:Y:S01]  /*0930*/  IMAD R32, R35, UR4, R26 ;  /* 0x0000000423207c24 */ /* 0x000fe2000f8e021a */
[----:B------:R-:W-:Y:S01]  /*0940*/  PRMT R34, RZ, 0x7610, R34 ;  /* 0x00007610ff227816 */ /* 0x000fe20000000022 */
[--C-:B------:R-:W-:Y:S01]  /*0950*/  IMAD R29, R29, UR4, R26.reuse ;  /* 0x000000041d1d7c24 */ /* 0x100fe2000f8e021a */
[----:B------:R0:W5:Y:S01]  /*0960*/  @P4 LDG.E.EL.U16 R30, [R8.64] ;  /* 0x00000006081e4981 */ /* 0x000162000c2e1500 */
[----:B------:R-:W-:Y:S01]  /*0970*/  IMAD R26, R31, UR4, R26 ;  /* 0x000000041f1a7c24 */ /* 0x000fe2000f8e021a */
[----:B------:R-:W-:Y:S01]  /*0980*/  PRMT R35, RZ, 0x7610, R35 ;  /* 0x00007610ff237816 */ /* 0x000fe20000000023 */
[----:B----4-:R-:W-:Y:S01]  /*0990*/  IMAD.WIDE R24, R32, R27, c[0x0][0x170] ;  /* 0x00005c0020187625 */ /* 0x010fe200078e021b */
[----:B------:R-:W-:-:S03]  /*09a0*/  PRMT R33, RZ, 0x7610, R33 ;  /* 0x00007610ff217816 */ /* 0x000fc60000000021 */
[-C--:B-1----:R-:W-:Y:S01]  /*09b0*/  IMAD.WIDE R4, R36, R27.reuse, c[0x0][0x170] ;  /* 0x00005c0024047625 */ /* 0x082fe200078e021b */
[----:B------:R1:W4:Y:S03]  /*09c0*/  @P3 LDG.E.EL.U16 R34, [R24.64] ;  /* 0x0000000618223981 */ /* 0x000326000c2e1500 */
[----:B------:R-:W-:Y:S01]  /*09d0*/  IMAD.MOV.U32 R31, RZ, RZ, 0x2 ;  /* 0x00000002ff1f7424 */ /* 0x000fe200078e00ff */
[----:B------:R1:W4:Y:S01]  /*09e0*/  @P2 LDG.E.EL.U16 R35, [R4.64] ;  /* 0x0000000604232981 */ /* 0x000322000c2e1500 */
[----:B0-----:R-:W-:Y:S01]  /*09f0*/  IMAD.WIDE R6, R29, R27, c[0x0][0x170] ;  /* 0x00005c001d067625 */ /* 0x001fe200078e021b */
[----:B------:R-:W-:-:S03]  /*0a00*/  PRMT R27, RZ, 0x7610, R27 ;  /* 0x00007610ff1b7816 */ /* 0x000fc6000000001b */
[----:B------:R-:W-:Y:S01]  /*0a10*/  IMAD.WIDE R8, R26, R31, c[0x0][0x170] ;  /* 0x00005c001a087625 */ /* 0x000fe200078e021f */
[----:B------:R0:W4:Y:S04]  /*0a20*/  @P1 LDG.E.EL.U16 R33, [R6.64] ;  /* 0x0000000606211981 */ /* 0x000128000c2e1500 */
[----:B------:R0:W4:Y:S01]  /*0a30*/  @P0 LDG.E.EL.U16 R27, [R8.64] ;  /* 0x00000006081b0981 */ /* 0x000122000c2e1500 */
[----:B-1----:R-:W-:-:S05]  /*0a40*/  LOP3.LUT R25, R12, 0x1f, RZ, 0xc0, !PT ;  /* 0x0000001f0c197812 */ /* 0x002fca00078ec0ff */
[----:B------:R-:W-:-:S04]  /*0a50*/  IMAD R10, R10, 0x21, R25 ;  /* 0x000000210a0a7824 */ /* 0x000fc800078e0219 */
[----:B------:R-:W-:-:S05]  /*0a60*/  IMAD.SHL.U32 R10, R10, 0x2, RZ ;  /* 0x000000020a0a7824 */ /* 0x000fca00078e00ff */
[----:B------:R-:W1:Y:S04]  /*0a70*/  LDS.U16 R24, [R10+0x108] ;  /* 0x000108000a187984 */ /* 0x000e680000000400 */
[----:B------:R-:W1:Y:S04]  /*0a80*/  LDS.U16 R12, [R10] ;  /* 0x000000000a0c7984 */ /* 0x000e680000000400 */
[----:B0-----:R-:W0:Y:S04]  /*0a90*/  LDS.U16 R9, [R10+0x210] ;  /* 0x000210000a097984 */ /* 0x001e280000000400 */
[----:B------:R-:W-:Y:S04]  /*0aa0*/  LDS.U16 R8, [R10+0x420] ;  /* 0x000420000a087984 */ /* 0x000fe80000000400 */
[----:B------:R-:W0:Y:S04]  /*0ab0*/  LDS.U16 R7, [R10+0x528] ;  /* 0x000528000a077984 */ /* 0x000e280000000400 */
[----:B------:R-:W0:Y:S01]  /*0ac0*/  LDS.U16 R5, [R10+0x738] ;  /* 0x000738000a057984 */ /* 0x000e220000000400 */
[----:B-1----:R-:W-:-:S02]  /*0ad0*/  HADD2.F32 R24, -RZ, R24.H0_H0 ;  /* 0x20000018ff187230 */ /* 0x002fc40000004100 */
[----:B------:R-:W-:Y:S02]  /*0ae0*/  HADD2.F32 R4, -RZ, R12.H0_H0 ;  /* 0x2000000cff047230 */ /* 0x000fe40000004100 */
[----:B0-----:R-:W-:Y:S02]  /*0af0*/  HADD2.F32 R9, -RZ, R9.H0_H0 ;  /* 0x20000009ff097230 */ /* 0x001fe40000004100 */
[----:B------:R-:W-:Y:S02]  /*0b00*/  HADD2.F32 R7, -RZ, R7.H0_H0 ;  /* 0x20000007ff077230 */ /* 0x000fe40000004100 */
[----:B------:R-:W-:Y:S02]  /*0b10*/  HADD2.F32 R5, -RZ, R5.H0_H0 ;  /* 0x20000005ff057230 */ /* 0x000fe40000004100 */
[----:B------:R-:W-:-:S04]  /*0b20*/  IMAD.WIDE R36, R36, R31, c[0x0][0x178] ;  /* 0x00005e0024247625 */ /* 0x000fc800078e021f */
[----:B--2---:R-:W-:-:S05]  /*0b30*/  HADD2.F32 R11, -RZ, R11.H0_H0 ;  /* 0x2000000bff0b7230 */ /* 0x004fca0000004100 */
[----:B------:R-:W-:Y:S02]  /*0b40*/  FADD R6, R11, R24 ;  /* 0x000000180b067221 */ /* 0x000fe40000000000 */
[----:B------:R-:W0:Y:S01]  /*0b50*/  LDS.U16 R11, [R10+0x318] ;  /* 0x000318000a0b7984 */ /* 0x000e220000000400 */
[----:B---3--:R-:W-:-:S05]  /*0b60*/  HADD2.F32 R17, -RZ, R17.H0_H0 ;  /* 0x20000011ff117230 */ /* 0x008fca0000004100 */
[----:B------:R-:W-:Y:S02]  /*0b70*/  FADD R17, R17, R6 ;  /* 0x0000000611117221 */ /* 0x000fe40000000000 */
[----:B------:R-:W1:Y:S01]  /*0b80*/  LDS.U16 R6, [R10+0x630] ;  /* 0x000630000a067984 */ /* 0x000e620000000400 */
[----:B------:R-:W-:Y:S02]  /*0b90*/  HADD2.F32 R13, -RZ, R13.H0_H0 ;  /* 0x2000000dff0d7230 */ /* 0x000fe40000004100 */
[----:B------:R-:W-:-:S03]  /*0ba0*/  HADD2.F32 R15, -RZ, R15.H0_H0 ;  /* 0x2000000fff0f7230 */ /* 0x000fc60000004100 */
[----:B------:R-:W-:-:S04]  /*0bb0*/  FADD R4, R13, R4 ;  /* 0x000000040d047221 */ /* 0x000fc80000000000 */
[----:B------:R-:W-:Y:S01]  /*0bc0*/  FADD R4, R15, R4 ;  /* 0x000000040f047221 */ /* 0x000fe20000000000 */
[----:B------:R-:W-:-:S04]  /*0bd0*/  IMAD.WIDE R14, R14, R31, c[0x0][0x178] ;  /* 0x00005e000e0e7625 */ /* 0x000fc800078e021f */
[----:B------:R-:W-:Y:S01]  /*0be0*/  F2FP.F16.F32.PACK_AB R4, R17, R4 ;  /* 0x000000041104723e */ /* 0x000fe200000000ff */
[----:B-----5:R-:W-:Y:S02]  /*0bf0*/  HADD2.F32 R12, -RZ, R19.H0_H0 ;  /* 0x20000013ff0c7230 */ /* 0x020fe40000004100 */
[----:B0-----:R-:W-:Y:S02]  /*0c00*/  HADD2.F32 R11, -RZ, R11.H0_H0 ;  /* 0x2000000bff0b7230 */ /* 0x001fe40000004100 */
[----:B------:R0:W-:Y:S01]  /*0c10*/  @P6 STG.E.U16 [R14.64], R4 ;  /* 0x000000040e006986 */ /* 0x0001e2000c101506 */
[----:B------:R-:W-:Y:S01]  /*0c20*/  FADD R12, R9, R12 ;  /* 0x0000000c090c7221 */ /* 0x000fe20000000000 */
[----:B------:R-:W-:Y:S01]  /*0c30*/  HADD2.F32 R20, -RZ, R20.H0_H0 ;  /* 0x20000014ff147230 */ /* 0x000fe20000004100 */
[----:B------:R-:W-:Y:S01]  /*0c40*/  ISETP.NE.AND P6, PT, R18, RZ, PT ;  /* 0x000000ff1200720c */ /* 0x000fe20003fc5270 */
[----:B------:R-:W-:-:S03]  /*0c50*/  HADD2.F32 R9, -RZ, R8.H0_H0 ;  /* 0x20000008ff097230 */ /* 0x000fc60000004100 */
[----:B------:R-:W-:Y:S01]  /*0c60*/  FADD R11, R11, R20 ;  /* 0x000000140b0b7221 */ /* 0x000fe20000000000 */
[----:B------:R-:W-:Y:S02]  /*0c70*/  HADD2.F32 R23, -RZ, R23.H0_H0 ;  /* 0x20000017ff177230 */ /* 0x000fe40000004100 */
[----:B-1----:R-:W-:Y:S02]  /*0c80*/  HADD2.F32 R6, -RZ, R6.H0_H0 ;  /* 0x20000006ff067230 */ /* 0x002fe40000004100 */
[----:B0-----:R-:W-:Y:S02]  /*0c90*/  HADD2.F32 R14, -RZ, R21.H0_H0 ;  /* 0x20000015ff0e7230 */ /* 0x001fe40000004100 */
[----:B------:R-:W-:-:S03]  /*0ca0*/  HADD2.F32 R22, -RZ, R22.H0_H0 ;  /* 0x20000016ff167230 */ /* 0x000fc60000004100 */
[----:B------:R-:W-:Y:S02]  /*0cb0*/  FADD R9, R9, R14 ;  /* 0x0000000e09097221 */ /* 0x000fe40000000000 */
[----:B------:R-:W-:Y:S01]  /*0cc0*/  FADD R10, R7, R22 ;  /* 0x00000016070a7221 */ /* 0x000fe20000000000 */
[----:B------:R-:W-:Y:S02]  /*0cd0*/  HADD2.F32 R3, -RZ, R3.H0_H0 ;  /* 0x20000003ff037230 */ /* 0x000fe40000004100 */
[----:B------:R-:W-:-:S03]  /*0ce0*/  HADD2.F32 R30, -RZ, R30.H0_H0 ;  /* 0x2000001eff1e7230 */ /* 0x000fc60000004100 */
[----:B------:R-:W-:Y:S01]  /*0cf0*/  FADD R3, R3, R12 ;  /* 0x0000000c03037221 */ /* 0x000fe20000000000 */
[----:B------:R-:W-:Y:S01]  /*0d00*/  HADD2.F32 R12, -RZ, R28.H0_H0 ;  /* 0x2000001cff0c7230 */ /* 0x000fe20000004100 */
[----:B------:R-:W-:Y:S01]  /*0d10*/  FADD R8, R30, R11 ;  /* 0x0000000b1e087221 */ /* 0x000fe20000000000 */
[----:B----4-:R-:W-:Y:S02]  /*0d20*/  HADD2.F32 R34, -RZ, R34.H0_H0 ;  /* 0x20000022ff227230 */ /* 0x010fe40000004100 */
[----:B------:R-:W-:Y:S02]  /*0d30*/  HADD2.F32 R35, -RZ, R35.H0_H0 ;  /* 0x20000023ff237230 */ /* 0x000fe40000004100 */
[----:B------:R-:W-:Y:S01]  /*0d40*/  F2FP.F16.F32.PACK_AB R8, R8, R3 ;  /* 0x000000030808723e */ /* 0x000fe200000000ff */
[----:B------:R-:W-:Y:S01]  /*0d50*/  FADD R6, R6, R23 ;  /* 0x0000001706067221 */ /* 0x000fe20000000000 */
[----:B------:R-:W-:Y:S01]  /*0d60*/  FADD R12, R5, R12 ;  /* 0x0000000c050c7221 */ /* 0x000fe20000000000 */
[----:B------:R-:W-:Y:S01]  /*0d70*/  FADD R9, R34, R9 ;  /* 0x0000000922097221 */ /* 0x000fe20000000000 */
[----:B------:R-:W-:Y:S01]  /*0d80*/  FADD R10, R35, R10 ;  /* 0x0000000a230a7221 */ /* 0x000fe20000000000 */
[----:B------:R-:W-:Y:S01]  /*0d90*/  HADD2.F32 R33, -RZ, R33.H0_H0 ;  /* 0x20000021ff217230 */ /* 0x000fe20000004100 */
[----:B------:R-:W-:Y:S01]  /*0da0*/  PRMT R3, R4, 0x7632, R3 ;  /* 0x0000763204037816 */ /* 0x000fe20000000003 */
[----:B------:R-:W-:-:S04]  /*0db0*/  IMAD.WIDE R16, R16, R31, c[0x0][0x178] ;  /* 0x00005e0010107625 */ /* 0x000fc800078e021f */
[----:B------:R-:W-:Y:S02]  /*0dc0*/  HADD2.F32 R27, -RZ, R27.H0_H0 ;  /* 0x2000001bff1b7230 */ /* 0x000fe40000004100 */
[----:B------:R-:W-:Y:S01]  /*0dd0*/  IMAD.WIDE R4, R0, R31, c[0x0][0x178] ;  /* 0x00005e0000047625 */ /* 0x000fe200078e021f */
[----:B------:R-:W-:Y:S01]  /*0de0*/  FADD R6, R33, R6 ;  /* 0x0000000621067221 */ /* 0x000fe20000000000 */
[----:B------:R0:W-:Y:S01]  /*0df0*/  @P6 STG.E.U16 [R16.64], R3 ;  /* 0x0000000310006986 */ /* 0x0001e2000c101506 */
[----:B------:R-:W-:Y:S01]  /*0e00*/  FADD R27, R27, R12 ;  /* 0x0000000c1b1b7221 */ /* 0x000fe20000000000 */
[----:B------:R-:W-:Y:S02]  /*0e10*/  F2FP.F16.F32.PACK_AB R9, R10, R9 ;  /* 0x000000090a09723e */ /* 0x000fe400000000ff */
[----:B------:R1:W-:Y:S01]  /*0e20*/  @P5 STG.E.U16 [R4.64], R8 ;  /* 0x0000000804005986 */ /* 0x0003e2000c101506 */
[----:B------:R-:W-:Y:S01]  /*0e30*/  IMAD.WIDE R32, R32, R31, c[0x0][0x178] ;  /* 0x00005e0020207625 */ /* 0x000fe200078e021f */
[----:B------:R-:W-:-:S02]  /*0e40*/  F2FP.F16.F32.PACK_AB R0, R27, R6 ;  /* 0x000000061b00723e */ /* 0x000fc400000000ff */
[----:B------:R-:W-:Y:S01]  /*0e50*/  PRMT R18, R9, 0x7632, R18 ;  /* 0x0000763209127816 */ /* 0x000fe20000000012 */
[----:B------:R-:W-:-:S04]  /*0e60*/  IMAD.WIDE R6, R29, R31, c[0x0][0x178] ;  /* 0x00005e001d067625 */ /* 0x000fc800078e021f */
[----:B0-----:R-:W-:Y:S01]  /*0e70*/  IMAD.WIDE R2, R2, R31, c[0x0][0x178] ;  /* 0x00005e0002027625 */ /* 0x001fe200078e021f */
[----:B-1----:R-:W-:-:S05]  /*0e80*/  PRMT R5, R8, 0x7632, R5 ;  /* 0x0000763208057816 */ /* 0x002fca0000000005 */
[----:B------:R0:W-:Y:S04]  /*0e90*/  @P4 STG.E.U16 [R2.64], R5 ;  /* 0x0000000502004986 */ /* 0x0001e8000c101506 */
[----:B------:R0:W-:Y:S04]  /*0ea0*/  @P3 STG.E.U16 [R32.64], R9 ;  /* 0x0000000920003986 */ /* 0x0001e8000c101506 */
[----:B------:R0:W-:Y:S01]  /*0eb0*/  @P2 STG.E.U16 [R36.64], R18 ;  /* 0x0000001224002986 */ /* 0x0001e2000c101506 */
[----:B------:R-:W-:-:S03]  /*0ec0*/  IMAD.WIDE R26, R26, R31, c[0x0][0x178] ;  /* 0x00005e001a1a7625 */ /* 0x000fc600078e021f */
[----:B------:R0:W-:Y:S01]  /*0ed0*/  @P1 STG.E.U16 [R6.64], R0 ;  /* 0x0000000006001986 */ /* 0x0001e2000c101506 */
[----:B------:R-:W-:Y:S05]  /*0ee0*/  @!P0 EXIT ;  /* 0x000000000000894d */ /* 0x000fea0003800000 */
[----:B------:R-:W-:-:S05]  /*0ef0*/  PRMT R13, R0, 0x7632, R13 ;  /* 0x00007632000d7816 */ /* 0x000fca000000000d */
[----:B------:R-:W-:Y:S01]  /*0f00*/  STG.E.U16 [R26.64], R13 ;  /* 0x0000000d1a007986 */ /* 0x000fe2000c101506 */
[----:B------:R-:W-:Y:S05]  /*0f10*/  EXIT ;  /* 0x000000000000794d */ /* 0x000fea0003800000 */
.L_x_0:
[----:B------:R-:W-:-:S00]  /*0f20*/  BRA `(.L_x_0) ;  /* 0xfffffff000007947 */ /* 0x000fc0000383ffff */
[----:B------:R-:W-:-:S00]  /*0f30*/  NOP ;  /* 0x0000000000007918 */ /* 0x000fc00000000000 */
        /* <DEDUP_REMOVED lines=12> */
.L_x_1:


//--------------------- .nv.shared.triton__0d1d2d3d456de7 --------------------------
	.section	.nv.shared.triton__0d1d2d3d456de7,"aw",@nobits
	.align	16
